	.headerflags	@"EF_CUDA_TEXMODE_UNIFIED EF_CUDA_64BIT_ADDRESS EF_CUDA_ACCELERATORS EF_CUDA_SM90 EF_CUDA_VIRTUAL_SM(EF_CUDA_SM90)"
	.elftype	@"ET_EXEC"


//--------------------- .nv.info                  --------------------------
	.section	.nv.info,"",@"SHT_CUDA_INFO"
	.align	4


	//----- nvinfo : EIATTR_REGCOUNT
	.align		4
        /*0000*/ 	.byte	0x04, 0x2f
        /*0002*/ 	.short	(.L_1 - .L_0)
	.align		4
.L_0:
        /*0004*/ 	.word	index@(triton_poi_fused_clone_4)
        /*0008*/ 	.word	0x00000013


	//----- nvinfo : EIATTR_MIN_STACK_SIZE
	.align		4
.L_1:
        /*000c*/ 	.byte	0x04, 0x12
        /*000e*/ 	.short	(.L_3 - .L_2)
	.align		4
.L_2:
        /*0010*/ 	.word	index@(triton_poi_fused_clone_4)
        /*0014*/ 	.word	0x00000000


	//----- nvinfo : EIATTR_FRAME_SIZE
	.align		4
.L_3:
        /*0018*/ 	.byte	0x04, 0x11
        /*001a*/ 	.short	(.L_5 - .L_4)
	.align		4
.L_4:
        /*001c*/ 	.word	index@(triton_poi_fused_clone_4)
        /*0020*/ 	.word	0x00000000


	//----- nvinfo : EIATTR_MIN_STACK_SIZE
	.align		4
.L_5:
        /*0024*/ 	.byte	0x04, 0x12
        /*0026*/ 	.short	(.L_7 - .L_6)
	.align		4
.L_6:
        /*0028*/ 	.word	index@(triton_poi_fused_clone_4)
        /*002c*/ 	.word	0x00000000
.L_7:


//--------------------- .nv.info.triton_poi_fused_clone_4 --------------------------
	.section	.nv.info.triton_poi_fused_clone_4,"",@"SHT_CUDA_INFO"
	.sectionflags	@""
	.align	4


	//----- nvinfo : EIATTR_CUDA_API_VERSION
	.align		4
        /*0000*/ 	.byte	0x04, 0x37
        /*0002*/ 	.short	(.L_9 - .L_8)
.L_8:
        /*0004*/ 	.word	0x0000007c


	//----- nvinfo : EIATTR_KPARAM_INFO
	.align		4
.L_9:
        /*0008*/ 	.byte	0x04, 0x17
        /*000a*/ 	.short	(.L_11 - .L_10)
.L_10:
        /*000c*/ 	.word	0x00000000
        /*0010*/ 	.short	0x0004
        /*0012*/ 	.short	0x001c
        /*0014*/ 	.byte	0x00, 0xf0, 0x11, 0x00


	//----- nvinfo : EIATTR_KPARAM_INFO
	.align		4
.L_11:
        /*0018*/ 	.byte	0x04, 0x17
        /*001a*/ 	.short	(.L_13 - .L_12)
.L_12:
        /*001c*/ 	.word	0x00000000
        /*0020*/ 	.short	0x0003
        /*0022*/ 	.short	0x0018
        /*0024*/ 	.byte	0x00, 0xf0, 0x11, 0x00


	//----- nvinfo : EIATTR_KPARAM_INFO
	.align		4
.L_13:
        /*0028*/ 	.byte	0x04, 0x17
        /*002a*/ 	.short	(.L_15 - .L_14)
.L_14:
        /*002c*/ 	.word	0x00000000
        /*0030*/ 	.short	0x0002
        /*0032*/ 	.short	0x0010
        /*0034*/ 	.byte	0x00, 0xf4, 0x21, 0x00


	//----- nvinfo : EIATTR_KPARAM_INFO
	.align		4
.L_15:
        /*0038*/ 	.byte	0x04, 0x17
        /*003a*/ 	.short	(.L_17 - .L_16)
.L_16:
        /*003c*/ 	.word	0x00000000
        /*0040*/ 	.short	0x0001
        /*0042*/ 	.short	0x0008
        /*0044*/ 	.byte	0x00, 0xf4, 0x21, 0x00


	//----- nvinfo : EIATTR_KPARAM_INFO
	.align		4
.L_17:
        /*0048*/ 	.byte	0x04, 0x17
        /*004a*/ 	.short	(.L_19 - .L_18)
.L_18:
        /*004c*/ 	.word	0x00000000
        /*0050*/ 	.short	0x0000
        /*0052*/ 	.short	0x0000
        /*0054*/ 	.byte	0x00, 0xf4, 0x21, 0x00


	//----- nvinfo : EIATTR_SPARSE_MMA_MASK
	.align		4
.L_19:
        /*0058*/ 	.byte	0x03, 0x50
        /*005a*/ 	.short	0x0000


	//----- nvinfo : EIATTR_MAXREG_COUNT
	.align		4
        /*005c*/ 	.byte	0x03, 0x1b
        /*005e*/ 	.short	0x00ff


	//----- nvinfo : EIATTR_EXIT_INSTR_OFFSETS
	.align		4
        /*0060*/ 	.byte	0x04, 0x1c
        /*0062*/ 	.short	(.L_21 - .L_20)


	//   ....[0]....
.L_20:
        /*0064*/ 	.word	0x00000340


	//   ....[1]....
        /*0068*/ 	.word	0x000003b0


	//----- nvinfo : EIATTR_REQNTID
	.align		4
.L_21:
        /*006c*/ 	.byte	0x04, 0x10
        /*006e*/ 	.short	(.L_23 - .L_22)
.L_22:
        /*0070*/ 	.word	0x00000020
        /*0074*/ 	.word	0x00000001
        /*0078*/ 	.word	0x00000001


	//----- nvinfo : EIATTR_CBANK_PARAM_SIZE
	.align		4
.L_23:
        /*007c*/ 	.byte	0x03, 0x19
        /*007e*/ 	.short	0x0020


	//----- nvinfo : EIATTR_PARAM_CBANK
	.align		4
        /*0080*/ 	.byte	0x04, 0x0a
        /*0082*/ 	.short	(.L_25 - .L_24)
	.align		4
.L_24:
        /*0084*/ 	.word	index@(.nv.constant0.triton_poi_fused_clone_4)
        /*0088*/ 	.short	0x0210
        /*008a*/ 	.short	0x0020


	//----- nvinfo : EIATTR_SW_WAR
	.align		4
.L_25:
        /*008c*/ 	.byte	0x04, 0x36
        /*008e*/ 	.short	(.L_27 - .L_26)
.L_26:
        /*0090*/ 	.word	0x00000008
.L_27:


//--------------------- .nv.callgraph             --------------------------
	.section	.nv.callgraph,"",@"SHT_CUDA_CALLGRAPH"
	.align	4
	.sectionentsize	8
	.align		4
        /*0000*/ 	.word	0x00000000
	.align		4
        /*0004*/ 	.word	0xffffffff
	.align		4
        /*0008*/ 	.word	0x00000000
	.align		4
        /*000c*/ 	.word	0xfffffffe
	.align		4
        /*0010*/ 	.word	0x00000000
	.align		4
        /*0014*/ 	.word	0xfffffffd
	.align		4
        /*0018*/ 	.word	0x00000000
	.align		4
        /*001c*/ 	.word	0xfffffffc


//--------------------- .text.triton_poi_fused_clone_4 --------------------------
	.section	.text.triton_poi_fused_clone_4,"ax",@progbits
	.sectionflags	@"SHF_BARRIERS=1"
	.align	128
        .global         triton_poi_fused_clone_4
        .type           triton_poi_fused_clone_4,@function
        .size           triton_poi_fused_clone_4,(.L_x_1 - triton_poi_fused_clone_4)
        .other          triton_poi_fused_clone_4,@"STO_CUDA_ENTRY STV_DEFAULT"
triton_poi_fused_clone_4:
.text.triton_poi_fused_clone_4:
[----:B------:R-:W0:Y:S02]  /*0000*/  LDC R1, c[0x0][0x28] ;  /* 0x00000a00ff017b82 */ /* 0x000e240000000800 */
[----:B------:R-:W1:Y:S01]  /*0010*/  S2R R0, SR_CTAID.Y ;  /* 0x0000000000007919 */ /* 0x000e620000002600 */
[----:B------:R-:W2:Y:S01]  /*0020*/  LDC.64 R2, c[0x0][0x210] ;  /* 0x00008400ff027b82 */ /* 0x000ea20000000a00 */
[----:B------:R-:W-:Y:S01]  /*0030*/  ULDC.64 UR6, c[0x0][0x208] ;  /* 0x0000820000067ab9 */ /* 0x000fe20000000a00 */
[----:B------:R-:W3:Y:S01]  /*0040*/  S2R R16, SR_TID.X ;  /* 0x0000000000107919 */ /* 0x000ee20000002100 */
[----:B------:R-:W4:Y:S05]  /*0050*/  S2R R8, SR_CTAID.X ;  /* 0x0000000000087919 */ /* 0x000f2a0000002500 */
[----:B------:R-:W5:Y:S01]  /*0060*/  LDC.64 R4, c[0x0][0x218] ;  /* 0x00008600ff047b82 */ /* 0x000f620000000a00 */
[----:B-1----:R-:W-:-:S02]  /*0070*/  IMAD.SHL.U32 R0, R0, 0x10, RZ ;  /* 0x0000001000007824 */ /* 0x002fc400078e00ff */
[----:B---3--:R-:W-:Y:S01]  /*0080*/  IMAD.SHL.U32 R7, R16, 0x2, RZ ;  /* 0x0000000210077824 */ /* 0x008fe200078e00ff */
[----:B------:R-:W-:Y:S01]  /*0090*/  SHF.R.U32.HI R11, RZ, 0x3, R16 ;  /* 0x00000003ff0b7819 */ /* 0x000fe20000011610 */
[----:B----4-:R-:W-:-:S03]  /*00a0*/  IMAD.SHL.U32 R8, R8, 0x4, RZ ;  /* 0x0000000408087824 */ /* 0x010fc600078e00ff */
[----:B------:R-:W-:Y:S02]  /*00b0*/  LOP3.LUT R6, R0, 0xe, R7, 0xf8, !PT ;  /* 0x0000000e00067812 */ /* 0x000fe400078ef807 */
[----:B------:R-:W-:Y:S02]  /*00c0*/  SGXT.U32 R11, R11, 0x2 ;  /* 0x000000020b0b781a */ /* 0x000fe40000000000 */
[----:B------:R-:W-:Y:S02]  /*00d0*/  SHF.R.S32.HI R9, RZ, 0x1f, R6 ;  /* 0x0000001fff097819 */ /* 0x000fe40000011406 */
[----:B------:R-:W-:Y:S02]  /*00e0*/  ISETP.GE.AND P1, PT, R6, 0x10, PT ;  /* 0x000000100600780c */ /* 0x000fe40003f26270 */
[----:B------:R-:W-:Y:S02]  /*00f0*/  LEA.HI R10, R9, R6, RZ, 0x2 ;  /* 0x00000006090a7211 */ /* 0x000fe400078f10ff */
[----:B------:R-:W-:-:S02]  /*0100*/  LOP3.LUT R9, R8, R11, RZ, 0xfc, !PT ;  /* 0x0000000b08097212 */ /* 0x000fc400078efcff */
[----:B------:R-:W-:Y:S02]  /*0110*/  LOP3.LUT R13, R10, 0xfffffffc, RZ, 0xc0, !PT ;  /* 0xfffffffc0a0d7812 */ /* 0x000fe400078ec0ff */
[C---:B------:R-:W-:Y:S02]  /*0120*/  ISETP.GE.AND P0, PT, R9.reuse, 0x4, PT ;  /* 0x000000040900780c */ /* 0x040fe40003f06270 */
[C---:B------:R-:W-:Y:S02]  /*0130*/  IADD3 R13, R6.reuse, 0x8, -R13 ;  /* 0x00000008060d7810 */ /* 0x040fe40007ffe80d */
[----:B------:R-:W-:Y:S02]  /*0140*/  SHF.R.S32.HI R10, RZ, 0x2, R10 ;  /* 0x00000002ff0a7819 */ /* 0x000fe4000001140a */
[----:B------:R-:W-:Y:S01]  /*0150*/  ISETP.LT.AND P0, PT, R6, 0x10, !P0 ;  /* 0x000000100600780c */ /* 0x000fe20004701270 */
[----:B------:R-:W-:Y:S02]  /*0160*/  IMAD R15, R9, 0xc, R13 ;  /* 0x0000000c090f7824 */ /* 0x000fe400078e020d */
[----:B-----5:R-:W-:Y:S01]  /*0170*/  IMAD.WIDE.U32 R4, R13, 0x4, R4 ;  /* 0x000000040d047825 */ /* 0x020fe200078e0004 */
[----:B------:R-:W-:-:S03]  /*0180*/  CS2R R12, SRZ ;  /* 0x00000000000c7805 */ /* 0x000fc6000001ff00 */
[----:B------:R-:W-:-:S04]  /*0190*/  IMAD R15, R10, 0x30, R15 ;  /* 0x000000300a0f7824 */ /* 0x000fc800078e020f */
[----:B--2---:R-:W-:Y:S01]  /*01a0*/  IMAD.WIDE R2, R15, 0x4, R2 ;  /* 0x000000040f027825 */ /* 0x004fe200078e0202 */
[----:B------:R-:W-:-:S04]  /*01b0*/  CS2R R14, SRZ ;  /* 0x00000000000e7805 */ /* 0x000fc8000001ff00 */
[----:B------:R-:W2:Y:S04]  /*01c0*/  @P0 LDG.E.EL.64 R12, desc[UR6][R2.64] ;  /* 0x00000006020c0981 */ /* 0x000ea8000c2e1b00 */
[----:B------:R-:W2:Y:S01]  /*01d0*/  @!P1 LDG.E.EL.64 R14, desc[UR6][R4.64] ;  /* 0x00000006040e9981 */ /* 0x000ea2000c2e1b00 */
[----:B------:R-:W1:Y:S01]  /*01e0*/  S2UR UR5, SR_CgaCtaId ;  /* 0x00000000000579c3 */ /* 0x000e620000008800 */
[----:B------:R-:W-:Y:S01]  /*01f0*/  IMAD.SHL.U32 R6, R16, 0x8, RZ ;  /* 0x0000000810067824 */ /* 0x000fe200078e00ff */
[----:B------:R-:W-:-:S04]  /*0200*/  UMOV UR4, 0x400 ;  /* 0x0000040000047882 */ /* 0x000fc80000000000 */
[----:B------:R-:W-:Y:S02]  /*0210*/  LOP3.LUT R10, R6, 0x38, RZ, 0xc0, !PT ;  /* 0x00000038060a7812 */ /* 0x000fe400078ec0ff */
[----:B------:R-:W-:Y:S01]  /*0220*/  LOP3.LUT R11, R11, 0x38, R6, 0xf8, !PT ;  /* 0x000000380b0b7812 */ /* 0x000fe200078ef806 */
[----:B-1----:R-:W-:-:S06]  /*0230*/  UPRMT UR4, UR5, 0x654, UR4 ;  /* 0x0000065405047896 */ /* 0x002fcc0008000004 */
[----:B------:R-:W-:-:S04]  /*0240*/  VIADD R10, R10, UR4 ;  /* 0x000000040a0a7c36 */ /* 0x000fc80008000000 */
[----:B------:R-:W-:Y:S01]  /*0250*/  IMAD R10, R11, 0x4, R10 ;  /* 0x000000040b0a7824 */ /* 0x000fe200078e020a */
[----:B------:R-:W-:Y:S02]  /*0260*/  SHF.R.U32.HI R9, RZ, 0x1, R16 ;  /* 0x00000001ff097819 */ /* 0x000fe40000011610 */
[----:B------:R-:W-:Y:S02]  /*0270*/  LOP3.LUT R8, R8, 0x2, R7, 0xf8, !PT ;  /* 0x0000000208087812 */ /* 0x000fe400078ef807 */
[----:B------:R-:W-:Y:S02]  /*0280*/  SGXT.U32 R9, R9, 0x4 ;  /* 0x000000040909781a */ /* 0x000fe40000000000 */
[----:B------:R-:W-:Y:S02]  /*0290*/  ISETP.GE.AND P0, PT, R8, 0x4, PT ;  /* 0x000000040800780c */ /* 0x000fe40003f06270 */
[----:B------:R-:W-:-:S04]  /*02a0*/  LOP3.LUT R9, R0, R9, RZ, 0xfc, !PT ;  /* 0x0000000900097212 */ /* 0x000fc800078efcff */
[----:B------:R-:W-:Y:S02]  /*02b0*/  ISETP.LT.AND P0, PT, R9, 0x10, !P0 ;  /* 0x000000100900780c */ /* 0x000fe40004701270 */
[----:B------:R-:W-:Y:S02]  /*02c0*/  LOP3.LUT R7, R7, 0x3c, RZ, 0xc0, !PT ;  /* 0x0000003c07077812 */ /* 0x000fe400078ec0ff */
[----:B------:R-:W-:-:S04]  /*02d0*/  LOP3.LUT R6, R6, 0xf8, RZ, 0xc0, !PT ;  /* 0x000000f806067812 */ /* 0x000fc800078ec0ff */
[----:B------:R-:W-:Y:S01]  /*02e0*/  IADD3 R6, R6, UR4, R7 ;  /* 0x0000000406067c10 */ /* 0x000fe2000fffe007 */
[----:B--2---:R-:W-:Y:S01]  /*02f0*/  FADD R12, R14, R12 ;  /* 0x0000000c0e0c7221 */ /* 0x004fe20000000000 */
[----:B------:R-:W-:-:S04]  /*0300*/  FADD R13, R15, R13 ;  /* 0x0000000d0f0d7221 */ /* 0x000fc80000000000 */
[----:B------:R1:W-:Y:S04]  /*0310*/  STS [R10], R12 ;  /* 0x0000000c0a007388 */ /* 0x0003e80000000800 */
[----:B------:R1:W-:Y:S01]  /*0320*/  STS [R10+0x14], R13 ;  /* 0x0000140d0a007388 */ /* 0x0003e20000000800 */
[----:B------:R-:W-:Y:S06]  /*0330*/  BAR.SYNC.DEFER_BLOCKING 0x0 ;  /* 0x0000000000007b1d */ /* 0x000fec0000010000 */
[----:B-1----:R-:W-:Y:S05]  /*0340*/  @!P0 EXIT ;  /* 0x000000000000894d */ /* 0x002fea0003800000 */
[----:B------:R-:W-:Y:S01]  /*0350*/  LDS R4, [R6] ;  /* 0x0000000006047984 */ /* 0x000fe20000000800 */
[----:B------:R-:W0:Y:S01]  /*0360*/  LDC.64 R2, c[0x0][0x220] ;  /* 0x00008800ff027b82 */ /* 0x000e220000000a00 */
[----:B------:R-:W-:Y:S02]  /*0370*/  IMAD R9, R9, 0x4, R8 ;  /* 0x0000000409097824 */ /* 0x000fe400078e0208 */
[----:B------:R-:W1:Y:S02]  /*0380*/  LDS R5, [R6+0x4] ;  /* 0x0000040006057984 */ /* 0x000e640000000800 */
[----:B0-----:R-:W-:-:S05]  /*0390*/  IMAD.WIDE R2, R9, 0x4, R2 ;  /* 0x0000000409027825 */ /* 0x001fca00078e0202 */
[----:B-1----:R-:W-:Y:S01]  /*03a0*/  STG.E.64 desc[UR6][R2.64], R4 ;  /* 0x0000000402007986 */ /* 0x002fe2000c101b06 */
[----:B------:R-:W-:Y:S05]  /*03b0*/  EXIT ;  /* 0x000000000000794d */ /* 0x000fea0003800000 */
.L_x_0:
[----:B------:R-:W-:-:S00]  /*03c0*/  BRA `(.L_x_0) ;  /* 0xfffffffc00fc7947 */ /* 0x000fc0000383ffff */
[----:B------:R-:W-:-:S00]  /*03d0*/  NOP ;  /* 0x0000000000007918 */ /* 0x000fc00000000000 */
        /* <DEDUP_REMOVED lines=10> */
.L_x_1:


//--------------------- .nv.shared.triton_poi_fused_clone_4 --------------------------
	.section	.nv.shared.triton_poi_fused_clone_4,"aw",@nobits
	.sectionflags	@""
	.align	16
	.zero		1024


//--------------------- .nv.constant0.triton_poi_fused_clone_4 --------------------------
	.section	.nv.constant0.triton_poi_fused_clone_4,"a",@progbits
	.sectionflags	@""
	.align	4
.nv.constant0.triton_poi_fused_clone_4:
	.zero		560
